	.headerflags	@"EF_CUDA_TEXMODE_UNIFIED EF_CUDA_64BIT_ADDRESS EF_CUDA_ACCELERATORS EF_CUDA_SM90 EF_CUDA_VIRTUAL_SM(EF_CUDA_SM90)"
	.elftype	@"ET_EXEC"


//--------------------- .nv.info                  --------------------------
	.section	.nv.info,"",@"SHT_CUDA_INFO"
	.align	4


	//----- nvinfo : EIATTR_REGCOUNT
	.align		4
        /*0000*/ 	.byte	0x04, 0x2f
        /*0002*/ 	.short	(.L_1 - .L_0)
	.align		4
.L_0:
        /*0004*/ 	.word	index@(triton_poi_fused_convolution_33)
        /*0008*/ 	.word	0x0000000c


	//----- nvinfo : EIATTR_MIN_STACK_SIZE
	.align		4
.L_1:
        /*000c*/ 	.byte	0x04, 0x12
        /*000e*/ 	.short	(.L_3 - .L_2)
	.align		4
.L_2:
        /*0010*/ 	.word	index@(triton_poi_fused_convolution_33)
        /*0014*/ 	.word	0x00000000


	//----- nvinfo : EIATTR_FRAME_SIZE
	.align		4
.L_3:
        /*0018*/ 	.byte	0x04, 0x11
        /*001a*/ 	.short	(.L_5 - .L_4)
	.align		4
.L_4:
        /*001c*/ 	.word	index@(triton_poi_fused_convolution_33)
        /*0020*/ 	.word	0x00000000


	//----- nvinfo : EIATTR_MIN_STACK_SIZE
	.align		4
.L_5:
        /*0024*/ 	.byte	0x04, 0x12
        /*0026*/ 	.short	(.L_7 - .L_6)
	.align		4
.L_6:
        /*0028*/ 	.word	index@(triton_poi_fused_convolution_33)
        /*002c*/ 	.word	0x00000000
.L_7:


//--------------------- .nv.info.triton_poi_fused_convolution_33 --------------------------
	.section	.nv.info.triton_poi_fused_convolution_33,"",@"SHT_CUDA_INFO"
	.sectionflags	@""
	.align	4


	//----- nvinfo : EIATTR_CUDA_API_VERSION
	.align		4
        /*0000*/ 	.byte	0x04, 0x37
        /*0002*/ 	.short	(.L_9 - .L_8)
.L_8:
        /*0004*/ 	.word	0x0000007c


	//----- nvinfo : EIATTR_KPARAM_INFO
	.align		4
.L_9:
        /*0008*/ 	.byte	0x04, 0x17
        /*000a*/ 	.short	(.L_11 - .L_10)
.L_10:
        /*000c*/ 	.word	0x00000000
        /*0010*/ 	.short	0x0002
        /*0012*/ 	.short	0x0010
        /*0014*/ 	.byte	0x00, 0xf0, 0x11, 0x00


	//----- nvinfo : EIATTR_KPARAM_INFO
	.align		4
.L_11:
        /*0018*/ 	.byte	0x04, 0x17
        /*001a*/ 	.short	(.L_13 - .L_12)
.L_12:
        /*001c*/ 	.word	0x00000000
        /*0020*/ 	.short	0x0001
        /*0022*/ 	.short	0x0008
        /*0024*/ 	.byte	0x00, 0xf4, 0x21, 0x00


	//----- nvinfo : EIATTR_KPARAM_INFO
	.align		4
.L_13:
        /*0028*/ 	.byte	0x04, 0x17
        /*002a*/ 	.short	(.L_15 - .L_14)
.L_14:
        /*002c*/ 	.word	0x00000000
        /*0030*/ 	.short	0x0000
        /*0032*/ 	.short	0x0000
        /*0034*/ 	.byte	0x00, 0xf4, 0x21, 0x00


	//----- nvinfo : EIATTR_SPARSE_MMA_MASK
	.align		4
.L_15:
        /*0038*/ 	.byte	0x03, 0x50
        /*003a*/ 	.short	0x0000


	//----- nvinfo : EIATTR_MAXREG_COUNT
	.align		4
        /*003c*/ 	.byte	0x03, 0x1b
        /*003e*/ 	.short	0x00ff


	//----- nvinfo : EIATTR_EXIT_INSTR_OFFSETS
	.align		4
        /*0040*/ 	.byte	0x04, 0x1c
        /*0042*/ 	.short	(.L_17 - .L_16)


	//   ....[0]....
.L_16:
        /*0044*/ 	.word	0x00000180


	//----- nvinfo : EIATTR_REQNTID
	.align		4
.L_17:
        /*0048*/ 	.byte	0x04, 0x10
        /*004a*/ 	.short	(.L_19 - .L_18)
.L_18:
        /*004c*/ 	.word	0x00000100
        /*0050*/ 	.word	0x00000001
        /*0054*/ 	.word	0x00000001


	//----- nvinfo : EIATTR_CBANK_PARAM_SIZE
	.align		4
.L_19:
        /*0058*/ 	.byte	0x03, 0x19
        /*005a*/ 	.short	0x0014


	//----- nvinfo : EIATTR_PARAM_CBANK
	.align		4
        /*005c*/ 	.byte	0x04, 0x0a
        /*005e*/ 	.short	(.L_21 - .L_20)
	.align		4
.L_20:
        /*0060*/ 	.word	index@(.nv.constant0.triton_poi_fused_convolution_33)
        /*0064*/ 	.short	0x0210
        /*0066*/ 	.short	0x0014


	//----- nvinfo : EIATTR_SW_WAR
	.align		4
.L_21:
        /*0068*/ 	.byte	0x04, 0x36
        /*006a*/ 	.short	(.L_23 - .L_22)
.L_22:
        /*006c*/ 	.word	0x00000008
.L_23:


//--------------------- .nv.callgraph             --------------------------
	.section	.nv.callgraph,"",@"SHT_CUDA_CALLGRAPH"
	.align	4
	.sectionentsize	8
	.align		4
        /*0000*/ 	.word	0x00000000
	.align		4
        /*0004*/ 	.word	0xffffffff
	.align		4
        /*0008*/ 	.word	0x00000000
	.align		4
        /*000c*/ 	.word	0xfffffffe
	.align		4
        /*0010*/ 	.word	0x00000000
	.align		4
        /*0014*/ 	.word	0xfffffffd
	.align		4
        /*0018*/ 	.word	0x00000000
	.align		4
        /*001c*/ 	.word	0xfffffffc


//--------------------- .text.triton_poi_fused_convolution_33 --------------------------
	.section	.text.triton_poi_fused_convolution_33,"ax",@progbits
	.align	128
        .global         triton_poi_fused_convolution_33
        .type           triton_poi_fused_convolution_33,@function
        .size           triton_poi_fused_convolution_33,(.L_x_1 - triton_poi_fused_convolution_33)
        .other          triton_poi_fused_convolution_33,@"STO_CUDA_ENTRY STV_DEFAULT"
triton_poi_fused_convolution_33:
.text.triton_poi_fused_convolution_33:
[----:B------:R-:W-:Y:S01]  /*0000*/  LDC R1, c[0x0][0x28] ;  /* 0x00000a00ff017b82 */ /* 0x000fe20000000800 */
[----:B------:R-:W1:Y:S07]  /*0010*/  S2R R0, SR_TID.X ;  /* 0x0000000000007919 */ /* 0x000e6e0000002100 */
[----:B------:R-:W2:Y:S01]  /*0020*/  LDC.64 R4, c[0x0][0x218] ;  /* 0x00008600ff047b82 */ /* 0x000ea20000000a00 */
[----:B------:R-:W-:Y:S01]  /*0030*/  ULDC.64 UR4, c[0x0][0x208] ;  /* 0x0000820000047ab9 */ /* 0x000fe20000000a00 */
[----:B------:R-:W3:Y:S01]  /*0040*/  S2R R7, SR_CTAID.X ;  /* 0x0000000000077919 */ /* 0x000ee20000002500 */
[----:B-1----:R-:W-:Y:S01]  /*0050*/  IMAD.SHL.U32 R0, R0, 0x2, RZ ;  /* 0x0000000200007824 */ /* 0x002fe200078e00ff */
[----:B---3--:R-:W-:-:S04]  /*0060*/  SHF.R.S32.HI R2, RZ, 0x16, R7 ;  /* 0x00000016ff027819 */ /* 0x008fc80000011407 */
[----:B------:R-:W-:Y:S02]  /*0070*/  LOP3.LUT R0, R0, 0x1fe, RZ, 0xc0, !PT ;  /* 0x000001fe00007812 */ /* 0x000fe400078ec0ff */
[----:B------:R-:W-:Y:S02]  /*0080*/  SGXT R2, R2, 0x1 ;  /* 0x000000010202781a */ /* 0x000fe40000000200 */
[----:B------:R-:W-:-:S04]  /*0090*/  LEA R7, R7, R0, 0x9 ;  /* 0x0000000007077211 */ /* 0x000fc800078e48ff */
[----:B------:R-:W-:Y:S02]  /*00a0*/  LEA.HI R0, R2, R7, RZ, 0xc ;  /* 0x0000000702007211 */ /* 0x000fe400078f60ff */
[----:B------:R-:W1:Y:S02]  /*00b0*/  LDC.64 R2, c[0x0][0x210] ;  /* 0x00008400ff027b82 */ /* 0x000e640000000a00 */
[----:B------:R-:W-:-:S05]  /*00c0*/  SHF.R.S32.HI R0, RZ, 0xc, R0 ;  /* 0x0000000cff007819 */ /* 0x000fca0000011400 */
[----:B------:R-:W-:-:S05]  /*00d0*/  IMAD.HI R6, R0, 0x66666667, RZ ;  /* 0x6666666700067827 */ /* 0x000fca00078e02ff */
[----:B------:R-:W-:-:S04]  /*00e0*/  SHF.R.S32.HI R9, RZ, 0x1, R6 ;  /* 0x00000001ff097819 */ /* 0x000fc80000011406 */
[----:B------:R-:W-:-:S05]  /*00f0*/  LEA.HI R9, R6, R9, RZ, 0x1 ;  /* 0x0000000906097211 */ /* 0x000fca00078f08ff */
[----:B------:R-:W-:Y:S02]  /*0100*/  IMAD R9, R9, -0x5, R0 ;  /* 0xfffffffb09097824 */ /* 0x000fe400078e0200 */
[----:B-1----:R-:W-:-:S04]  /*0110*/  IMAD.WIDE R2, R7, 0x4, R2 ;  /* 0x0000000407027825 */ /* 0x002fc800078e0202 */
[----:B--2---:R-:W-:Y:S01]  /*0120*/  IMAD.WIDE R4, R9, 0x4, R4 ;  /* 0x0000000409047825 */ /* 0x004fe200078e0204 */
[----:B------:R-:W2:Y:S05]  /*0130*/  LDG.E.64 R6, desc[UR4][R2.64] ;  /* 0x0000000402067981 */ /* 0x000eaa000c1e1b00 */
[----:B------:R-:W2:Y:S02]  /*0140*/  LDG.E.EL R4, desc[UR4][R4.64] ;  /* 0x0000000404047981 */ /* 0x000ea4000c2e1900 */
[--C-:B--2---:R-:W-:Y:S01]  /*0150*/  FADD R6, R6, R4.reuse ;  /* 0x0000000406067221 */ /* 0x104fe20000000000 */
[----:B------:R-:W-:-:S05]  /*0160*/  FADD R7, R7, R4 ;  /* 0x0000000407077221 */ /* 0x000fca0000000000 */
[----:B------:R-:W-:Y:S01]  /*0170*/  STG.E.64 desc[UR4][R2.64], R6 ;  /* 0x0000000602007986 */ /* 0x000fe2000c101b04 */
[----:B------:R-:W-:Y:S05]  /*0180*/  EXIT ;  /* 0x000000000000794d */ /* 0x000fea0003800000 */
.L_x_0:
[----:B------:R-:W-:-:S00]  /*0190*/  BRA `(.L_x_0) ;  /* 0xfffffffc00fc7947 */ /* 0x000fc0000383ffff */
[----:B------:R-:W-:-:S00]  /*01a0*/  NOP ;  /* 0x0000000000007918 */ /* 0x000fc00000000000 */
        /* <DEDUP_REMOVED lines=13> */
.L_x_1:


//--------------------- .nv.constant0.triton_poi_fused_convolution_33 --------------------------
	.section	.nv.constant0.triton_poi_fused_convolution_33,"a",@progbits
	.sectionflags	@""
	.align	4
.nv.constant0.triton_poi_fused_convolution_33:
	.zero		548
